	.headerflags	@"EF_CUDA_TEXMODE_UNIFIED EF_CUDA_64BIT_ADDRESS EF_CUDA_ACCELERATORS EF_CUDA_SM90 EF_CUDA_VIRTUAL_SM(EF_CUDA_SM90)"
	.elftype	@"ET_EXEC"


//--------------------- .nv.info                  --------------------------
	.section	.nv.info,"",@"SHT_CUDA_INFO"
	.align	4


	//----- nvinfo : EIATTR_REGCOUNT
	.align		4
        /*0000*/ 	.byte	0x04, 0x2f
        /*0002*/ 	.short	(.L_1 - .L_0)
	.align		4
.L_0:
        /*0004*/ 	.word	index@(triton_red_fused__to_copy_add_mul_sum_14)
        /*0008*/ 	.word	0x00000020


	//----- nvinfo : EIATTR_MIN_STACK_SIZE
	.align		4
.L_1:
        /*000c*/ 	.byte	0x04, 0x12
        /*000e*/ 	.short	(.L_3 - .L_2)
	.align		4
.L_2:
        /*0010*/ 	.word	index@(triton_red_fused__to_copy_add_mul_sum_14)
        /*0014*/ 	.word	0x00000000


	//----- nvinfo : EIATTR_FRAME_SIZE
	.align		4
.L_3:
        /*0018*/ 	.byte	0x04, 0x11
        /*001a*/ 	.short	(.L_5 - .L_4)
	.align		4
.L_4:
        /*001c*/ 	.word	index@(triton_red_fused__to_copy_add_mul_sum_14)
        /*0020*/ 	.word	0x00000000


	//----- nvinfo : EIATTR_MIN_STACK_SIZE
	.align		4
.L_5:
        /*0024*/ 	.byte	0x04, 0x12
        /*0026*/ 	.short	(.L_7 - .L_6)
	.align		4
.L_6:
        /*0028*/ 	.word	index@(triton_red_fused__to_copy_add_mul_sum_14)
        /*002c*/ 	.word	0x00000000
.L_7:


//--------------------- .nv.info.triton_red_fused__to_copy_add_mul_sum_14 --------------------------
	.section	.nv.info.triton_red_fused__to_copy_add_mul_sum_14,"",@"SHT_CUDA_INFO"
	.sectionflags	@""
	.align	4


	//----- nvinfo : EIATTR_CUDA_API_VERSION
	.align		4
        /*0000*/ 	.byte	0x04, 0x37
        /*0002*/ 	.short	(.L_9 - .L_8)
.L_8:
        /*0004*/ 	.word	0x0000007c


	//----- nvinfo : EIATTR_KPARAM_INFO
	.align		4
.L_9:
        /*0008*/ 	.byte	0x04, 0x17
        /*000a*/ 	.short	(.L_11 - .L_10)
.L_10:
        /*000c*/ 	.word	0x00000000
        /*0010*/ 	.short	0x000d
        /*0012*/ 	.short	0x0060
        /*0014*/ 	.byte	0x00, 0xf4, 0x21, 0x00


	//----- nvinfo : EIATTR_KPARAM_INFO
	.align		4
.L_11:
        /*0018*/ 	.byte	0x04, 0x17
        /*001a*/ 	.short	(.L_13 - .L_12)
.L_12:
        /*001c*/ 	.word	0x00000000
        /*0020*/ 	.short	0x000c
        /*0022*/ 	.short	0x005c
        /*0024*/ 	.byte	0x00, 0xf0, 0x11, 0x00


	//----- nvinfo : EIATTR_KPARAM_INFO
	.align		4
.L_13:
        /*0028*/ 	.byte	0x04, 0x17
        /*002a*/ 	.short	(.L_15 - .L_14)
.L_14:
        /*002c*/ 	.word	0x00000000
        /*0030*/ 	.short	0x000b
        /*0032*/ 	.short	0x0058
        /*0034*/ 	.byte	0x00, 0xf0, 0x11, 0x00


	//----- nvinfo : EIATTR_KPARAM_INFO
	.align		4
.L_15:
        /*0038*/ 	.byte	0x04, 0x17
        /*003a*/ 	.short	(.L_17 - .L_16)
.L_16:
        /*003c*/ 	.word	0x00000000
        /*0040*/ 	.short	0x000a
        /*0042*/ 	.short	0x0050
        /*0044*/ 	.byte	0x00, 0xf4, 0x21, 0x00


	//----- nvinfo : EIATTR_KPARAM_INFO
	.align		4
.L_17:
        /*0048*/ 	.byte	0x04, 0x17
        /*004a*/ 	.short	(.L_19 - .L_18)
.L_18:
        /*004c*/ 	.word	0x00000000
        /*0050*/ 	.short	0x0009
        /*0052*/ 	.short	0x0048
        /*0054*/ 	.byte	0x00, 0xf4, 0x21, 0x00


	//----- nvinfo : EIATTR_KPARAM_INFO
	.align		4
.L_19:
        /*0058*/ 	.byte	0x04, 0x17
        /*005a*/ 	.short	(.L_21 - .L_20)
.L_20:
        /*005c*/ 	.word	0x00000000
        /*0060*/ 	.short	0x0008
        /*0062*/ 	.short	0x0040
        /*0064*/ 	.byte	0x00, 0xf4, 0x21, 0x00


	//----- nvinfo : EIATTR_KPARAM_INFO
	.align		4
.L_21:
        /*0068*/ 	.byte	0x04, 0x17
        /*006a*/ 	.short	(.L_23 - .L_22)
.L_22:
        /*006c*/ 	.word	0x00000000
        /*0070*/ 	.short	0x0007
        /*0072*/ 	.short	0x0038
        /*0074*/ 	.byte	0x00, 0xf4, 0x21, 0x00


	//----- nvinfo : EIATTR_KPARAM_INFO
	.align		4
.L_23:
        /*0078*/ 	.byte	0x04, 0x17
        /*007a*/ 	.short	(.L_25 - .L_24)
.L_24:
        /*007c*/ 	.word	0x00000000
        /*0080*/ 	.short	0x0006
        /*0082*/ 	.short	0x0030
        /*0084*/ 	.byte	0x00, 0xf4, 0x21, 0x00


	//----- nvinfo : EIATTR_KPARAM_INFO
	.align		4
.L_25:
        /*0088*/ 	.byte	0x04, 0x17
        /*008a*/ 	.short	(.L_27 - .L_26)
.L_26:
        /*008c*/ 	.word	0x00000000
        /*0090*/ 	.short	0x0005
        /*0092*/ 	.short	0x0028
        /*0094*/ 	.byte	0x00, 0xf4, 0x21, 0x00


	//----- nvinfo : EIATTR_KPARAM_INFO
	.align		4
.L_27:
        /*0098*/ 	.byte	0x04, 0x17
        /*009a*/ 	.short	(.L_29 - .L_28)
.L_28:
        /*009c*/ 	.word	0x00000000
        /*00a0*/ 	.short	0x0004
        /*00a2*/ 	.short	0x0020
        /*00a4*/ 	.byte	0x00, 0xf4, 0x21, 0x00


	//----- nvinfo : EIATTR_KPARAM_INFO
	.align		4
.L_29:
        /*00a8*/ 	.byte	0x04, 0x17
        /*00aa*/ 	.short	(.L_31 - .L_30)
.L_30:
        /*00ac*/ 	.word	0x00000000
        /*00b0*/ 	.short	0x0003
        /*00b2*/ 	.short	0x0018
        /*00b4*/ 	.byte	0x00, 0xf4, 0x21, 0x00


	//----- nvinfo : EIATTR_KPARAM_INFO
	.align		4
.L_31:
        /*00b8*/ 	.byte	0x04, 0x17
        /*00ba*/ 	.short	(.L_33 - .L_32)
.L_32:
        /*00bc*/ 	.word	0x00000000
        /*00c0*/ 	.short	0x0002
        /*00c2*/ 	.short	0x0010
        /*00c4*/ 	.byte	0x00, 0xf4, 0x21, 0x00


	//----- nvinfo : EIATTR_KPARAM_INFO
	.align		4
.L_33:
        /*00c8*/ 	.byte	0x04, 0x17
        /*00ca*/ 	.short	(.L_35 - .L_34)
.L_34:
        /*00cc*/ 	.word	0x00000000
        /*00d0*/ 	.short	0x0001
        /*00d2*/ 	.short	0x0008
        /*00d4*/ 	.byte	0x00, 0xf4, 0x21, 0x00


	//----- nvinfo : EIATTR_KPARAM_INFO
	.align		4
.L_35:
        /*00d8*/ 	.byte	0x04, 0x17
        /*00da*/ 	.short	(.L_37 - .L_36)
.L_36:
        /*00dc*/ 	.word	0x00000000
        /*00e0*/ 	.short	0x0000
        /*00e2*/ 	.short	0x0000
        /*00e4*/ 	.byte	0x00, 0xf4, 0x21, 0x00


	//----- nvinfo : EIATTR_SPARSE_MMA_MASK
	.align		4
.L_37:
        /*00e8*/ 	.byte	0x03, 0x50
        /*00ea*/ 	.short	0x0000


	//----- nvinfo : EIATTR_MAXREG_COUNT
	.align		4
        /*00ec*/ 	.byte	0x03, 0x1b
        /*00ee*/ 	.short	0x00ff


	//----- nvinfo : EIATTR_COOP_GROUP_MASK_REGIDS
	.align		4
        /*00f0*/ 	.byte	0x04, 0x29
        /*00f2*/ 	.short	(.L_39 - .L_38)


	//   ....[0]....
.L_38:
        /*00f4*/ 	.word	0xffffffff


	//   ....[1]....
        /*00f8*/ 	.word	0xffffffff


	//   ....[2]....
        /*00fc*/ 	.word	0xffffffff


	//   ....[3]....
        /*0100*/ 	.word	0xffffffff


	//   ....[4]....
        /*0104*/ 	.word	0xffffffff


	//   ....[5]....
        /*0108*/ 	.word	0xffffffff


	//   ....[6]....
        /*010c*/ 	.word	0xffffffff


	//   ....[7]....
        /*0110*/ 	.word	0xffffffff


	//   ....[8]....
        /*0114*/ 	.word	0xffffffff


	//   ....[9]....
        /*0118*/ 	.word	0xffffffff


	//   ....[10]....
        /*011c*/ 	.word	0xffffffff


	//   ....[11]....
        /*0120*/ 	.word	0xffffffff


	//   ....[12]....
        /*0124*/ 	.word	0xffffffff


	//   ....[13]....
        /*0128*/ 	.word	0xffffffff


	//   ....[14]....
        /*012c*/ 	.word	0xffffffff


	//   ....[15]....
        /*0130*/ 	.word	0xffffffff


	//   ....[16]....
        /*0134*/ 	.word	0xffffffff


	//   ....[17]....
        /*0138*/ 	.word	0xffffffff


	//   ....[18]....
        /*013c*/ 	.word	0xffffffff


	//   ....[19]....
        /*0140*/ 	.word	0xffffffff


	//   ....[20]....
        /*0144*/ 	.word	0xffffffff


	//   ....[21]....
        /*0148*/ 	.word	0xffffffff


	//   ....[22]....
        /*014c*/ 	.word	0xffffffff


	//   ....[23]....
        /*0150*/ 	.word	0xffffffff


	//   ....[24]....
        /*0154*/ 	.word	0xffffffff


	//   ....[25]....
        /*0158*/ 	.word	0xffffffff


	//   ....[26]....
        /*015c*/ 	.word	0xffffffff


	//   ....[27]....
        /*0160*/ 	.word	0xffffffff


	//   ....[28]....
        /*0164*/ 	.word	0xffffffff


	//   ....[29]....
        /*0168*/ 	.word	0xffffffff


	//   ....[30]....
        /*016c*/ 	.word	0xffffffff


	//   ....[31]....
        /*0170*/ 	.word	0xffffffff


	//   ....[32]....
        /*0174*/ 	.word	0xffffffff


	//   ....[33]....
        /*0178*/ 	.word	0xffffffff


	//   ....[34]....
        /*017c*/ 	.word	0xffffffff


	//   ....[35]....
        /*0180*/ 	.word	0xffffffff


	//----- nvinfo : EIATTR_COOP_GROUP_INSTR_OFFSETS
	.align		4
.L_39:
        /*0184*/ 	.byte	0x04, 0x28
        /*0186*/ 	.short	(.L_41 - .L_40)


	//   ....[0]....
.L_40:
        /*0188*/ 	.word	0x00000850


	//   ....[1]....
        /*018c*/ 	.word	0x00000880


	//   ....[2]....
        /*0190*/ 	.word	0x00000890


	//   ....[3]....
        /*0194*/ 	.word	0x000008a0


	//   ....[4]....
        /*0198*/ 	.word	0x00000900


	//   ....[5]....
        /*019c*/ 	.word	0x00000920


	//   ....[6]....
        /*01a0*/ 	.word	0x00000930


	//   ....[7]....
        /*01a4*/ 	.word	0x00000940


	//   ....[8]....
        /*01a8*/ 	.word	0x000009b0


	//   ....[9]....
        /*01ac*/ 	.word	0x000009e0


	//   ....[10]....
        /*01b0*/ 	.word	0x000009f0


	//   ....[11]....
        /*01b4*/ 	.word	0x00000a00


	//   ....[12]....
        /*01b8*/ 	.word	0x00000a40


	//   ....[13]....
        /*01bc*/ 	.word	0x00000a70


	//   ....[14]....
        /*01c0*/ 	.word	0x00000aa0


	//   ....[15]....
        /*01c4*/ 	.word	0x00000ac0


	//   ....[16]....
        /*01c8*/ 	.word	0x00000ae0


	//   ....[17]....
        /*01cc*/ 	.word	0x00000b00


	//   ....[18]....
        /*01d0*/ 	.word	0x00000bb0


	//   ....[19]....
        /*01d4*/ 	.word	0x00000bc0


	//   ....[20]....
        /*01d8*/ 	.word	0x00000bd0


	//   ....[21]....
        /*01dc*/ 	.word	0x00000c00


	//   ....[22]....
        /*01e0*/ 	.word	0x00000c20


	//   ....[23]....
        /*01e4*/ 	.word	0x00000c40


	//   ....[24]....
        /*01e8*/ 	.word	0x00000c70


	//   ....[25]....
        /*01ec*/ 	.word	0x00000c80


	//   ....[26]....
        /*01f0*/ 	.word	0x00000c90


	//   ....[27]....
        /*01f4*/ 	.word	0x00000cd0


	//   ....[28]....
        /*01f8*/ 	.word	0x00000cf0


	//   ....[29]....
        /*01fc*/ 	.word	0x00000d00


	//   ....[30]....
        /*0200*/ 	.word	0x00000d10


	//   ....[31]....
        /*0204*/ 	.word	0x00000d20


	//   ....[32]....
        /*0208*/ 	.word	0x00000de0


	//   ....[33]....
        /*020c*/ 	.word	0x00000df0


	//   ....[34]....
        /*0210*/ 	.word	0x00000f10


	//   ....[35]....
        /*0214*/ 	.word	0x00000f30


	//----- nvinfo : EIATTR_EXIT_INSTR_OFFSETS
	.align		4
.L_41:
        /*0218*/ 	.byte	0x04, 0x1c
        /*021a*/ 	.short	(.L_43 - .L_42)


	//   ....[0]....
.L_42:
        /*021c*/ 	.word	0x00001070


	//   ....[1]....
        /*0220*/ 	.word	0x000010a0


	//----- nvinfo : EIATTR_REQNTID
	.align		4
.L_43:
        /*0224*/ 	.byte	0x04, 0x10
        /*0226*/ 	.short	(.L_45 - .L_44)
.L_44:
        /*0228*/ 	.word	0x00000080
        /*022c*/ 	.word	0x00000001
        /*0230*/ 	.word	0x00000001


	//----- nvinfo : EIATTR_CBANK_PARAM_SIZE
	.align		4
.L_45:
        /*0234*/ 	.byte	0x03, 0x19
        /*0236*/ 	.short	0x0068


	//----- nvinfo : EIATTR_PARAM_CBANK
	.align		4
        /*0238*/ 	.byte	0x04, 0x0a
        /*023a*/ 	.short	(.L_47 - .L_46)
	.align		4
.L_46:
        /*023c*/ 	.word	index@(.nv.constant0.triton_red_fused__to_copy_add_mul_sum_14)
        /*0240*/ 	.short	0x0210
        /*0242*/ 	.short	0x0068


	//----- nvinfo : EIATTR_SW_WAR
	.align		4
.L_47:
        /*0244*/ 	.byte	0x04, 0x36
        /*0246*/ 	.short	(.L_49 - .L_48)
.L_48:
        /*0248*/ 	.word	0x00000008
.L_49:


//--------------------- .nv.callgraph             --------------------------
	.section	.nv.callgraph,"",@"SHT_CUDA_CALLGRAPH"
	.align	4
	.sectionentsize	8
	.align		4
        /*0000*/ 	.word	0x00000000
	.align		4
        /*0004*/ 	.word	0xffffffff
	.align		4
        /*0008*/ 	.word	0x00000000
	.align		4
        /*000c*/ 	.word	0xfffffffe
	.align		4
        /*0010*/ 	.word	0x00000000
	.align		4
        /*0014*/ 	.word	0xfffffffd
	.align		4
        /*0018*/ 	.word	0x00000000
	.align		4
        /*001c*/ 	.word	0xfffffffc


//--------------------- .text.triton_red_fused__to_copy_add_mul_sum_14 --------------------------
	.section	.text.triton_red_fused__to_copy_add_mul_sum_14,"ax",@progbits
	.sectionflags	@"SHF_BARRIERS=1"
	.align	128
        .global         triton_red_fused__to_copy_add_mul_sum_14
        .type           triton_red_fused__to_copy_add_mul_sum_14,@function
        .size           triton_red_fused__to_copy_add_mul_sum_14,(.L_x_3 - triton_red_fused__to_copy_add_mul_sum_14)
        .other          triton_red_fused__to_copy_add_mul_sum_14,@"STO_CUDA_ENTRY STV_DEFAULT"
triton_red_fused__to_copy_add_mul_sum_14:
.text.triton_red_fused__to_copy_add_mul_sum_14:
[----:B------:R-:W0:Y:S02]  /*0000*/  LDC R1, c[0x0][0x28] ;  /* 0x00000a00ff017b82 */ /* 0x000e240000000800 */
[----:B------:R-:W1:Y:S01]  /*0010*/  LDC R0, c[0x0][0x26c] ;  /* 0x00009b00ff007b82 */ /* 0x000e620000000800 */
[----:B------:R-:W2:Y:S01]  /*0020*/  S2R R8, SR_TID.X ;  /* 0x0000000000087919 */ /* 0x000ea20000002100 */
[----:B------:R-:W-:Y:S01]  /*0030*/  ULDC.64 UR6, c[0x0][0x208] ;  /* 0x0000820000067ab9 */ /* 0x000fe20000000a00 */
[----:B------:R-:W-:Y:S01]  /*0040*/  HFMA2.MMA R22, -RZ, RZ, 0, 0 ;  /* 0x00000000ff167435 */ /* 0x000fe200000001ff */
[----:B------:R-:W-:Y:S01]  /*0050*/  CS2R R2, SRZ ;  /* 0x0000000000027805 */ /* 0x000fe2000001ff00 */
[----:B------:R-:W3:Y:S01]  /*0060*/  S2R R23, SR_CTAID.X ;  /* 0x0000000000177919 */ /* 0x000ee20000002500 */
[----:B------:R-:W-:Y:S02]  /*0070*/  MOV R4, RZ ;  /* 0x000000ff00047202 */ /* 0x000fe40000000f00 */
[----:B------:R-:W-:Y:S02]  /*0080*/  CS2R R6, SRZ ;  /* 0x0000000000067805 */ /* 0x000fe4000001ff00 */
[----:B------:R-:W-:-:S02]  /*0090*/  MOV R25, RZ ;  /* 0x000000ff00197202 */ /* 0x000fc40000000f00 */
[----:B-1----:R-:W-:Y:S01]  /*00a0*/  ISETP.GE.AND P0, PT, R0, 0x1, PT ;  /* 0x000000010000780c */ /* 0x002fe20003f06270 */
[----:B------:R-:W-:Y:S01]  /*00b0*/  HFMA2.MMA R0, -RZ, RZ, 0, 0 ;  /* 0x00000000ff007435 */ /* 0x000fe200000001ff */
[----:B--2---:R-:W-:Y:S02]  /*00c0*/  SHF.L.U32 R5, R8, 0x2, RZ ;  /* 0x0000000208057819 */ /* 0x004fe400000006ff */
[----:B---3--:R-:W-:Y:S02]  /*00d0*/  SHF.L.U32 R23, R23, 0x3, RZ ;  /* 0x0000000317177819 */ /* 0x008fe400000006ff */
[----:B------:R-:W-:-:S07]  /*00e0*/  LOP3.LUT R5, R5, 0x4, RZ, 0xc0, !PT ;  /* 0x0000000405057812 */ /* 0x000fce00078ec0ff */
[----:B------:R-:W-:Y:S05]  /*00f0*/  @!P0 BRA `(.L_x_0) ;  /* 0x0000000400d48947 */ /* 0x000fea0003800000 */
[----:B------:R-:W-:Y:S02]  /*0100*/  SHF.R.U32.HI R0, RZ, 0x1, R8 ;  /* 0x00000001ff007819 */ /* 0x000fe40000011608 */
[----:B------:R-:W-:Y:S02]  /*0110*/  CS2R R2, SRZ ;  /* 0x0000000000027805 */ /* 0x000fe4000001ff00 */
[----:B------:R-:W-:Y:S02]  /*0120*/  MOV R4, RZ ;  /* 0x000000ff00047202 */ /* 0x000fe40000000f00 */
[----:B------:R-:W-:Y:S02]  /*0130*/  CS2R R6, SRZ ;  /* 0x0000000000067805 */ /* 0x000fe4000001ff00 */
[----:B------:R-:W-:Y:S01]  /*0140*/  SGXT.U32 R0, R0, 0x6 ;  /* 0x000000060000781a */ /* 0x000fe20000000000 */
[----:B------:R-:W-:Y:S01]  /*0150*/  UMOV UR4, URZ ;  /* 0x0000003f00047c82 */ /* 0x000fe20008000000 */
[----:B------:R-:W-:-:S02]  /*0160*/  MOV R22, RZ ;  /* 0x000000ff00167202 */ /* 0x000fc40000000f00 */
[----:B------:R-:W-:Y:S02]  /*0170*/  LEA R24, R0, R23, 0xc ;  /* 0x0000001700187211 */ /* 0x000fe400078e60ff */
[----:B------:R-:W-:Y:S02]  /*0180*/  MOV R0, RZ ;  /* 0x000000ff00007202 */ /* 0x000fe40000000f00 */
[----:B------:R-:W-:Y:S02]  /*0190*/  IADD3 R24, R5, R24, RZ ;  /* 0x0000001805187210 */ /* 0x000fe40007ffe0ff */
[----:B------:R-:W-:-:S07]  /*01a0*/  MOV R25, RZ ;  /* 0x000000ff00197202 */ /* 0x000fce0000000f00 */
.L_x_1:
[----:B------:R-:W1:Y:S01]  /*01b0*/  S2R R8, SR_TID.X ;  /* 0x0000000000087919 */ /* 0x000e620000002100 */
[----:B------:R-:W2:Y:S01]  /*01c0*/  LDC R5, c[0x0][0x26c] ;  /* 0x00009b00ff057b82 */ /* 0x000ea20000000800 */
[----:B------:R-:W-:-:S07]  /*01d0*/  CS2R R10, SRZ ;  /* 0x00000000000a7805 */ /* 0x000fce000001ff00 */
[----:B------:R-:W3:Y:S08]  /*01e0*/  LDC.64 R12, c[0x0][0x210] ;  /* 0x00008400ff0c7b82 */ /* 0x000ef00000000a00 */
[----:B------:R-:W4:Y:S08]  /*01f0*/  LDC.64 R26, c[0x0][0x218] ;  /* 0x00008600ff1a7b82 */ /* 0x000f300000000a00 */
[----:B------:R-:W5:Y:S01]  /*0200*/  LDC.64 R28, c[0x0][0x220] ;  /* 0x00008800ff1c7b82 */ /* 0x000f620000000a00 */
[----:B-1----:R-:W-:-:S07]  /*0210*/  SHF.R.U32.HI R8, RZ, 0x1, R8 ;  /* 0x00000001ff087819 */ /* 0x002fce0000011608 */
[----:B------:R-:W1:Y:S01]  /*0220*/  LDC.64 R20, c[0x0][0x228] ;  /* 0x00008a00ff147b82 */ /* 0x000e620000000a00 */
[----:B---3--:R-:W-:Y:S01]  /*0230*/  IMAD.WIDE R12, R24, 0x2, R12 ;  /* 0x00000002180c7825 */ /* 0x008fe200078e020c */
[----:B------:R-:W-:Y:S02]  /*0240*/  SGXT.U32 R18, R8, 0x6 ;  /* 0x000000060812781a */ /* 0x000fe40000000000 */
[----:B------:R-:W-:Y:S02]  /*0250*/  CS2R R8, SRZ ;  /* 0x0000000000087805 */ /* 0x000fe4000001ff00 */
[----:B------:R-:W-:Y:S02]  /*0260*/  IADD3 R18, R18, UR4, RZ ;  /* 0x0000000412127c10 */ /* 0x000fe4000fffe0ff */
[----:B------:R-:W3:Y:S01]  /*0270*/  LDC.64 R16, c[0x0][0x230] ;  /* 0x00008c00ff107b82 */ /* 0x000ee20000000a00 */
[----:B----4-:R-:W-:Y:S01]  /*0280*/  IMAD.WIDE R26, R24, 0x2, R26 ;  /* 0x00000002181a7825 */ /* 0x010fe200078e021a */
[----:B--2---:R-:W-:-:S02]  /*0290*/  ISETP.GE.AND P1, PT, R18, R5, PT ;  /* 0x000000051200720c */ /* 0x004fc40003f26270 */
[----:B------:R-:W-:Y:S01]  /*02a0*/  CS2R R14, SRZ ;  /* 0x00000000000e7805 */ /* 0x000fe2000001ff00 */
[----:B-----5:R-:W-:-:S10]  /*02b0*/  IMAD.WIDE R28, R24, 0x2, R28 ;  /* 0x00000002181c7825 */ /* 0x020fd400078e021c */
[----:B------:R2:W4:Y:S01]  /*02c0*/  @!P1 LDG.E.EF.64 R8, desc[UR6][R12.64] ;  /* 0x000000060c089981 */ /* 0x000522000c0e1b00 */
[----:B-1----:R-:W-:-:S03]  /*02d0*/  IMAD.WIDE R20, R24, 0x2, R20 ;  /* 0x0000000218147825 */ /* 0x002fc600078e0214 */
[----:B------:R1:W5:Y:S04]  /*02e0*/  @!P1 LDG.E.EF.64 R10, desc[UR6][R26.64] ;  /* 0x000000061a0a9981 */ /* 0x000368000c0e1b00 */
[----:B------:R-:W5:Y:S01]  /*02f0*/  @!P1 LDG.E.EF.64 R14, desc[UR6][R20.64] ;  /* 0x00000006140e9981 */ /* 0x000f62000c0e1b00 */
[----:B--2---:R-:W-:Y:S01]  /*0300*/  CS2R R12, SRZ ;  /* 0x00000000000c7805 */ /* 0x004fe2000001ff00 */
[----:B-1----:R-:W-:-:S05]  /*0310*/  HFMA2.MMA R26, -RZ, RZ, 0, 0 ;  /* 0x00000000ff1a7435 */ /* 0x002fca00000001ff */
[----:B------:R1:W2:Y:S01]  /*0320*/  @!P1 LDG.E.EF.64 R12, desc[UR6][R28.64] ;  /* 0x000000061c0c9981 */ /* 0x0002a2000c0e1b00 */
[----:B---3--:R-:W-:-:S05]  /*0330*/  IMAD.WIDE R16, R18, 0x4, R16 ;  /* 0x0000000412107825 */ /* 0x008fca00078e0210 */
[----:B------:R3:W2:Y:S01]  /*0340*/  @!P1 LDG.E.EL R26, desc[UR6][R16.64] ;  /* 0x00000006101a9981 */ /* 0x0006a2000c2e1900 */
[----:B----4-:R-:W-:Y:S02]  /*0350*/  HADD2.F32 R19, -RZ, R9.H0_H0 ;  /* 0x20000009ff137230 */ /* 0x010fe40000004100 */
[----:B------:R-:W-:Y:S02]  /*0360*/  HADD2.F32 R27, -RZ, R9.H1_H1 ;  /* 0x30000009ff1b7230 */ /* 0x000fe40000004100 */
[----:B-----5:R-:W-:Y:S02]  /*0370*/  HADD2.F32 R9, -RZ, R11.H0_H0 ;  /* 0x2000000bff097230 */ /* 0x020fe40000004100 */
[----:B-1----:R-:W-:Y:S02]  /*0380*/  HADD2.F32 R28, -RZ, R11.H1_H1 ;  /* 0x3000000bff1c7230 */ /* 0x002fe40000004100 */
[----:B---3--:R-:W-:Y:S02]  /*0390*/  HADD2.F32 R16, -RZ, R15.H1_H1 ;  /* 0x3000000fff107230 */ /* 0x008fe40000004100 */
[----:B------:R-:W-:-:S02]  /*03a0*/  HADD2.F32 R20, -RZ, R15.H0_H0 ;  /* 0x2000000fff147230 */ /* 0x000fc40000004100 */
[----:B--2---:R-:W-:Y:S02]  /*03b0*/  HADD2.F32 R11, -RZ, R13.H1_H1 ;  /* 0x3000000dff0b7230 */ /* 0x004fe40000004100 */
[----:B------:R-:W-:-:S03]  /*03c0*/  HADD2.F32 R13, -RZ, R13.H0_H0 ;  /* 0x2000000dff0d7230 */ /* 0x000fc60000004100 */
[----:B------:R-:W-:Y:S01]  /*03d0*/  FADD R15, R11, R16 ;  /* 0x000000100b0f7221 */ /* 0x000fe20000000000 */
[----:B------:R-:W-:Y:S01]  /*03e0*/  FADD R16, R19, R9 ;  /* 0x0000000913107221 */ /* 0x000fe20000000000 */
[----:B------:R-:W-:Y:S01]  /*03f0*/  FADD R9, R13, R20 ;  /* 0x000000140d097221 */ /* 0x000fe20000000000 */
[----:B------:R-:W-:Y:S01]  /*0400*/  FADD R27, R27, R28 ;  /* 0x0000001c1b1b7221 */ /* 0x000fe20000000000 */
[-C--:B------:R-:W-:Y:S01]  /*0410*/  FMUL R15, R15, R26.reuse ;  /* 0x0000001a0f0f7220 */ /* 0x080fe20000400000 */
[----:B------:R-:W1:Y:S01]  /*0420*/  LDC.64 R28, c[0x0][0x250] ;  /* 0x00009400ff1c7b82 */ /* 0x000e620000000a00 */
[----:B------:R-:W-:Y:S01]  /*0430*/  FMUL R9, R9, R26 ;  /* 0x0000001a09097220 */ /* 0x000fe20000400000 */
[----:B------:R-:W-:Y:S02]  /*0440*/  HADD2.F32 R20, -RZ, R10.H1_H1 ;  /* 0x3000000aff147230 */ /* 0x000fe40000004100 */
[----:B------:R-:W-:Y:S01]  /*0450*/  @!P1 FFMA R4, R27, R15, R4 ;  /* 0x0000000f1b049223 */ /* 0x000fe20000000004 */
[----:B------:R-:W-:Y:S01]  /*0460*/  @!P1 FFMA R3, R16, R9, R3 ;  /* 0x0000000910039223 */ /* 0x000fe20000000003 */
[----:B------:R-:W-:-:S02]  /*0470*/  HADD2.F32 R9, -RZ, R8.H1_H1 ;  /* 0x30000008ff097230 */ /* 0x000fc40000004100 */
[----:B------:R-:W-:Y:S02]  /*0480*/  HADD2.F32 R15, -RZ, R12.H1_H1 ;  /* 0x3000000cff0f7230 */ /* 0x000fe40000004100 */
[----:B------:R-:W-:Y:S02]  /*0490*/  HADD2.F32 R16, -RZ, R14.H1_H1 ;  /* 0x3000000eff107230 */ /* 0x000fe40000004100 */
[----:B------:R-:W-:Y:S02]  /*04a0*/  FADD R19, R9, R20 ;  /* 0x0000001409137221 */ /* 0x000fe40000000000 */
[----:B------:R-:W2:Y:S01]  /*04b0*/  LDC.64 R20, c[0x0][0x240] ;  /* 0x00009000ff147b82 */ /* 0x000ea20000000a00 */
[----:B------:R-:W-:-:S07]  /*04c0*/  FADD R9, R15, R16 ;  /* 0x000000100f097221 */ /* 0x000fce0000000000 */
[----:B------:R-:W3:Y:S01]  /*04d0*/  LDC.64 R16, c[0x0][0x238] ;  /* 0x00008e00ff107b82 */ /* 0x000ee20000000a00 */
[----:B------:R-:W-:-:S04]  /*04e0*/  FMUL R9, R9, R26 ;  /* 0x0000001a09097220 */ /* 0x000fc80000400000 */
[----:B------:R-:W-:Y:S01]  /*04f0*/  @!P1 FFMA R2, R19, R9, R2 ;  /* 0x0000000913029223 */ /* 0x000fe20000000002 */
[----:B-1----:R-:W-:Y:S01]  /*0500*/  IMAD.WIDE R18, R18, 0x4, R28 ;  /* 0x0000000412127825 */ /* 0x002fe200078e021c */
[----:B------:R-:W-:-:S06]  /*0510*/  MOV R28, RZ ;  /* 0x000000ff001c7202 */ /* 0x000fcc0000000f00 */
[----:B------:R3:W4:Y:S02]  /*0520*/  @!P1 LDG.E.EL R28, desc[UR6][R18.64] ;  /* 0x00000006121c9981 */ /* 0x000724000c2e1900 */
[----:B---3--:R-:W-:Y:S01]  /*0530*/  IMAD.WIDE R18, R24, 0x2, R16 ;  /* 0x0000000218127825 */ /* 0x008fe200078e0210 */
[----:B------:R-:W-:-:S06]  /*0540*/  CS2R R16, SRZ ;  /* 0x0000000000107805 */ /* 0x000fcc000001ff00 */
[----:B------:R2:W3:Y:S02]  /*0550*/  @!P1 LDG.E.EF.64 R16, desc[UR6][R18.64] ;  /* 0x0000000612109981 */ /* 0x0004e4000c0e1b00 */
[----:B--2---:R-:W-:Y:S01]  /*0560*/  IMAD.WIDE R18, R24, 0x2, R20 ;  /* 0x0000000218127825 */ /* 0x004fe200078e0214 */
[----:B------:R-:W-:-:S06]  /*0570*/  CS2R R20, SRZ ;  /* 0x0000000000147805 */ /* 0x000fcc000001ff00 */
[----:B------:R1:W2:Y:S02]  /*0580*/  @!P1 LDG.E.EF.64 R20, desc[UR6][R18.64] ;  /* 0x0000000612149981 */ /* 0x0002a4000c0e1b00 */
[----:B-1----:R-:W1:Y:S01]  /*0590*/  LDC.64 R18, c[0x0][0x248] ;  /* 0x00009200ff127b82 */ /* 0x002e620000000a00 */
[----:B------:R-:W-:Y:S02]  /*05a0*/  HADD2.F32 R27, -RZ, R12.H0_H0 ;  /* 0x2000000cff1b7230 */ /* 0x000fe40000004100 */
[----:B------:R-:W-:-:S05]  /*05b0*/  HADD2.F32 R14, -RZ, R14.H0_H0 ;  /* 0x2000000eff0e7230 */ /* 0x000fca0000004100 */
[----:B------:R-:W-:Y:S01]  /*05c0*/  FADD R9, R27, R14 ;  /* 0x0000000e1b097221 */ /* 0x000fe20000000000 */
[----:B------:R-:W-:-:S03]  /*05d0*/  HADD2.F32 R29, -RZ, R8.H0_H0 ;  /* 0x20000008ff1d7230 */ /* 0x000fc60000004100 */
[----:B------:R-:W-:Y:S01]  /*05e0*/  FMUL R26, R9, R26 ;  /* 0x0000001a091a7220 */ /* 0x000fe20000400000 */
[----:B------:R-:W-:Y:S01]  /*05f0*/  CS2R R8, SRZ ;  /* 0x0000000000087805 */ /* 0x000fe2000001ff00 */
[----:B-1----:R-:W-:-:S05]  /*0600*/  IMAD.WIDE R18, R24, 0x2, R18 ;  /* 0x0000000218127825 */ /* 0x002fca00078e0212 */
[----:B------:R-:W5:Y:S01]  /*0610*/  @!P1 LDG.E.EF.64 R8, desc[UR6][R18.64] ;  /* 0x0000000612089981 */ /* 0x000f62000c0e1b00 */
[----:B------:R-:W-:Y:S01]  /*0620*/  HADD2.F32 R10, -RZ, R10.H0_H0 ;  /* 0x2000000aff0a7230 */ /* 0x000fe20000004100 */
[----:B------:R-:W-:-:S04]  /*0630*/  UIADD3 UR4, UR4, 0x40, URZ ;  /* 0x0000004004047890 */ /* 0x000fc8000fffe03f */
[----:B------:R-:W-:Y:S02]  /*0640*/  FADD R29, R29, R10 ;  /* 0x0000000a1d1d7221 */ /* 0x000fe40000000000 */
[----:B------:R-:W-:Y:S02]  /*0650*/  ISETP.LE.AND P0, PT, R5, UR4, PT ;  /* 0x0000000405007c0c */ /* 0x000fe4000bf03270 */
[----:B------:R-:W-:Y:S01]  /*0660*/  @!P1 FFMA R0, R29, R26, R0 ;  /* 0x0000001a1d009223 */ /* 0x000fe20000000000 */
[----:B------:R-:W-:Y:S01]  /*0670*/  IADD3 R24, R24, 0x40000, RZ ;  /* 0x0004000018187810 */ /* 0x000fe20007ffe0ff */
[-C--:B----4-:R-:W-:Y:S01]  /*0680*/  FMUL R10, R11, R28.reuse ;  /* 0x0000001c0b0a7220 */ /* 0x090fe20000400000 */
[----:B------:R-:W-:Y:S01]  /*0690*/  FMUL R12, R15, R28 ;  /* 0x0000001c0f0c7220 */ /* 0x000fe20000400000 */
[----:B---3--:R-:W-:Y:S02]  /*06a0*/  HADD2.F32 R5, -RZ, R17.H1_H1 ;  /* 0x30000011ff057230 */ /* 0x008fe40000004100 */
[----:B------:R-:W-:-:S02]  /*06b0*/  HADD2.F32 R17, -RZ, R17.H0_H0 ;  /* 0x20000011ff117230 */ /* 0x000fc40000004100 */
[----:B--2---:R-:W-:Y:S02]  /*06c0*/  HADD2.F32 R26, -RZ, R21.H0_H0 ;  /* 0x20000015ff1a7230 */ /* 0x004fe40000004100 */
[----:B------:R-:W-:-:S03]  /*06d0*/  HADD2.F32 R14, -RZ, R21.H1_H1 ;  /* 0x30000015ff0e7230 */ /* 0x000fc60000004100 */
[----:B------:R-:W-:Y:S02]  /*06e0*/  FADD R11, R17, R26 ;  /* 0x0000001a110b7221 */ /* 0x000fe40000000000 */
[----:B------:R-:W-:Y:S01]  /*06f0*/  FADD R26, R5, R14 ;  /* 0x0000000e051a7221 */ /* 0x000fe20000000000 */
[----:B------:R-:W-:Y:S02]  /*0700*/  HADD2.F32 R5, -RZ, R16.H1_H1 ;  /* 0x30000010ff057230 */ /* 0x000fe40000004100 */
[----:B------:R-:W-:Y:S02]  /*0710*/  HADD2.F32 R16, -RZ, R16.H0_H0 ;  /* 0x20000010ff107230 */ /* 0x000fe40000004100 */
[----:B------:R-:W-:Y:S02]  /*0720*/  HADD2.F32 R14, -RZ, R20.H1_H1 ;  /* 0x30000014ff0e7230 */ /* 0x000fe40000004100 */
[----:B------:R-:W-:-:S03]  /*0730*/  HADD2.F32 R15, -RZ, R20.H0_H0 ;  /* 0x20000014ff0f7230 */ /* 0x000fc60000004100 */
[----:B------:R-:W-:Y:S02]  /*0740*/  FADD R14, R5, R14 ;  /* 0x0000000e050e7221 */ /* 0x000fe40000000000 */
[----:B------:R-:W-:Y:S01]  /*0750*/  FADD R15, R16, R15 ;  /* 0x0000000f100f7221 */ /* 0x000fe20000000000 */
[-C--:B------:R-:W-:Y:S01]  /*0760*/  FMUL R13, R13, R28.reuse ;  /* 0x0000001c0d0d7220 */ /* 0x080fe20000400000 */
[----:B------:R-:W-:Y:S01]  /*0770*/  FMUL R27, R27, R28 ;  /* 0x0000001c1b1b7220 */ /* 0x000fe20000400000 */
[----:B-----5:R-:W-:Y:S02]  /*0780*/  HADD2.F32 R17, -RZ, R9.H1_H1 ;  /* 0x30000009ff117230 */ /* 0x020fe40000004100 */
[----:B------:R-:W-:Y:S02]  /*0790*/  HADD2.F32 R18, -RZ, R9.H0_H0 ;  /* 0x20000009ff127230 */ /* 0x000fe40000004100 */
[----:B------:R-:W-:Y:S02]  /*07a0*/  HADD2.F32 R9, -RZ, R8.H1_H1 ;  /* 0x30000008ff097230 */ /* 0x000fe40000004100 */
[----:B------:R-:W-:-:S02]  /*07b0*/  HADD2.F32 R8, -RZ, R8.H0_H0 ;  /* 0x20000008ff087230 */ /* 0x000fc40000004100 */
[----:B------:R-:W-:Y:S01]  /*07c0*/  FADD R26, R17, R26 ;  /* 0x0000001a111a7221 */ /* 0x000fe20000000000 */
[----:B------:R-:W-:Y:S01]  /*07d0*/  FADD R11, R18, R11 ;  /* 0x0000000b120b7221 */ /* 0x000fe20000000000 */
[----:B------:R-:W-:Y:S01]  /*07e0*/  FADD R14, R9, R14 ;  /* 0x0000000e090e7221 */ /* 0x000fe20000000000 */
[----:B------:R-:W-:Y:S01]  /*07f0*/  FADD R15, R8, R15 ;  /* 0x0000000f080f7221 */ /* 0x000fe20000000000 */
[----:B------:R-:W-:Y:S01]  /*0800*/  @!P1 FFMA R25, R26, R10, R25 ;  /* 0x0000000a1a199223 */ /* 0x000fe20000000019 */
[----:B------:R-:W-:Y:S01]  /*0810*/  @!P1 FFMA R22, R11, R13, R22 ;  /* 0x0000000d0b169223 */ /* 0x000fe20000000016 */
[----:B------:R-:W-:Y:S01]  /*0820*/  @!P1 FFMA R7, R14, R12, R7 ;  /* 0x0000000c0e079223 */ /* 0x000fe20000000007 */
[----:B------:R-:W-:Y:S01]  /*0830*/  @!P1 FFMA R6, R15, R27, R6 ;  /* 0x0000001b0f069223 */ /* 0x000fe20000000006 */
[----:B------:R-:W-:Y:S06]  /*0840*/  @!P0 BRA `(.L_x_1) ;  /* 0xfffffff800588947 */ /* 0x000fec000383ffff */
.L_x_0:
[----:B------:R-:W1:Y:S01]  /*0850*/  SHFL.BFLY PT, R5, R0, 0x10, 0x1f ;  /* 0x0e001f0000057f89 */ /* 0x000e6200000e0000 */
[----:B------:R-:W2:Y:S01]  /*0860*/  S2UR UR5, SR_CgaCtaId ;  /* 0x00000000000579c3 */ /* 0x000ea20000008800 */
[----:B------:R-:W-:Y:S02]  /*0870*/  UMOV UR4, 0x400 ;  /* 0x0000040000047882 */ /* 0x000fe40000000000 */
[----:B------:R-:W3:Y:S04]  /*0880*/  SHFL.BFLY PT, R9, R2, 0x10, 0x1f ;  /* 0x0e001f0002097f89 */ /* 0x000ee800000e0000 */
[----:B------:R-:W4:Y:S04]  /*0890*/  SHFL.BFLY PT, R8, R3, 0x10, 0x1f ;  /* 0x0e001f0003087f89 */ /* 0x000f2800000e0000 */
[----:B------:R-:W5:Y:S01]  /*08a0*/  SHFL.BFLY PT, R11, R4, 0x10, 0x1f ;  /* 0x0e001f00040b7f89 */ /* 0x000f6200000e0000 */
[----:B-1----:R-:W-:Y:S01]  /*08b0*/  FADD R5, R5, R0 ;  /* 0x0000000005057221 */ /* 0x002fe20000000000 */
[----:B--2---:R-:W-:Y:S01]  /*08c0*/  UPRMT UR4, UR5, 0x654, UR4 ;  /* 0x0000065405047896 */ /* 0x004fe20008000004 */
[----:B------:R-:W1:Y:S01]  /*08d0*/  S2R R0, SR_TID.X ;  /* 0x0000000000007919 */ /* 0x000e620000002100 */
[----:B---3--:R-:W-:Y:S01]  /*08e0*/  FADD R10, R9, R2 ;  /* 0x00000002090a7221 */ /* 0x008fe20000000000 */
[----:B----4-:R-:W-:-:S04]  /*08f0*/  FADD R13, R8, R3 ;  /* 0x00000003080d7221 */ /* 0x010fc80000000000 */
[----:B------:R-:W2:Y:S01]  /*0900*/  SHFL.BFLY PT, R9, R10, 0x8, 0x1f ;  /* 0x0d001f000a097f89 */ /* 0x000ea200000e0000 */
[----:B-----5:R-:W-:-:S03]  /*0910*/  FADD R16, R11, R4 ;  /* 0x000000040b107221 */ /* 0x020fc60000000000 */
[----:B------:R-:W3:Y:S04]  /*0920*/  SHFL.BFLY PT, R8, R5, 0x8, 0x1f ;  /* 0x0d001f0005087f89 */ /* 0x000ee800000e0000 */
[----:B------:R-:W4:Y:S04]  /*0930*/  SHFL.BFLY PT, R12, R13, 0x8, 0x1f ;  /* 0x0d001f000d0c7f89 */ /* 0x000f2800000e0000 */
[----:B------:R-:W5:Y:S01]  /*0940*/  SHFL.BFLY PT, R15, R16, 0x8, 0x1f ;  /* 0x0d001f00100f7f89 */ /* 0x000f6200000e0000 */
[----:B--2---:R-:W-:Y:S01]  /*0950*/  FADD R11, R10, R9 ;  /* 0x000000090a0b7221 */ /* 0x004fe20000000000 */
[----:B-1----:R-:W-:-:S02]  /*0960*/  LOP3.LUT P1, RZ, R0, 0x1e, RZ, 0xc0, !PT ;  /* 0x0000001e00ff7812 */ /* 0x002fc4000782c0ff */
[C---:B------:R-:W-:Y:S01]  /*0970*/  ISETP.GE.AND P2, PT, R0.reuse, 0x20, PT ;  /* 0x000000200000780c */ /* 0x040fe20003f46270 */
[----:B---3--:R-:W-:Y:S01]  /*0980*/  FADD R8, R5, R8 ;  /* 0x0000000805087221 */ /* 0x008fe20000000000 */
[----:B------:R-:W-:Y:S01]  /*0990*/  LOP3.LUT P0, RZ, R0, 0x3, RZ, 0xc0, !PT ;  /* 0x0000000300ff7812 */ /* 0x000fe2000780c0ff */
[----:B----4-:R-:W-:-:S03]  /*09a0*/  FADD R14, R13, R12 ;  /* 0x0000000c0d0e7221 */ /* 0x010fc60000000000 */
[----:B------:R-:W1:Y:S01]  /*09b0*/  SHFL.BFLY PT, R9, R8, 0x4, 0x1f ;  /* 0x0c801f0008097f89 */ /* 0x000e6200000e0000 */
[----:B------:R-:W-:Y:S01]  /*09c0*/  ISETP.LT.AND P0, PT, R0, 0x20, !P0 ;  /* 0x000000200000780c */ /* 0x000fe20004701270 */
[----:B-----5:R-:W-:Y:S02]  /*09d0*/  FADD R17, R16, R15 ;  /* 0x0000000f10117221 */ /* 0x020fe40000000000 */
[----:B------:R-:W2:Y:S04]  /*09e0*/  SHFL.BFLY PT, R12, R11, 0x4, 0x1f ;  /* 0x0c801f000b0c7f89 */ /* 0x000ea800000e0000 */
[----:B------:R-:W3:Y:S04]  /*09f0*/  SHFL.BFLY PT, R15, R14, 0x4, 0x1f ;  /* 0x0c801f000e0f7f89 */ /* 0x000ee800000e0000 */
[----:B------:R-:W4:Y:S01]  /*0a00*/  SHFL.BFLY PT, R18, R17, 0x4, 0x1f ;  /* 0x0c801f0011127f89 */ /* 0x000f2200000e0000 */
[----:B-1----:R-:W-:Y:S01]  /*0a10*/  FADD R4, R8, R9 ;  /* 0x0000000908047221 */ /* 0x002fe20000000000 */
[----:B------:R-:W-:Y:S01]  /*0a20*/  SHF.L.U32 R9, R0, 0x2, RZ ;  /* 0x0000000200097819 */ /* 0x000fe200000006ff */
[----:B--2---:R-:W-:-:S03]  /*0a30*/  FADD R12, R11, R12 ;  /* 0x0000000c0b0c7221 */ /* 0x004fc60000000000 */
[----:B------:R-:W1:Y:S01]  /*0a40*/  SHFL.BFLY PT, R5, R4, 0x2, 0x1f ;  /* 0x0c401f0004057f89 */ /* 0x000e6200000e0000 */
[----:B------:R-:W-:Y:S01]  /*0a50*/  LOP3.LUT R10, R9, 0x4, RZ, 0xc0, !PT ;  /* 0x00000004090a7812 */ /* 0x000fe200078ec0ff */
[----:B---3--:R-:W-:Y:S02]  /*0a60*/  FADD R15, R14, R15 ;  /* 0x0000000f0e0f7221 */ /* 0x008fe40000000000 */
[----:B------:R-:W2:Y:S01]  /*0a70*/  SHFL.BFLY PT, R13, R12, 0x2, 0x1f ;  /* 0x0c401f000c0d7f89 */ /* 0x000ea200000e0000 */
[----:B------:R-:W-:Y:S01]  /*0a80*/  SHF.R.U32.HI R11, RZ, 0x3, R0 ;  /* 0x00000003ff0b7819 */ /* 0x000fe20000011600 */
[----:B----4-:R-:W-:Y:S02]  /*0a90*/  FADD R18, R17, R18 ;  /* 0x0000001211127221 */ /* 0x010fe40000000000 */
[----:B------:R-:W3:Y:S01]  /*0aa0*/  SHFL.BFLY PT, R16, R15, 0x2, 0x1f ;  /* 0x0c401f000f107f89 */ /* 0x000ee200000e0000 */
[----:B------:R-:W-:-:S03]  /*0ab0*/  SHF.L.U32 R8, R10, 0x4, RZ ;  /* 0x000000040a087819 */ /* 0x000fc600000006ff */
[----:B------:R-:W4:Y:S01]  /*0ac0*/  SHFL.BFLY PT, R19, R18, 0x2, 0x1f ;  /* 0x0c401f0012137f89 */ /* 0x000f2200000e0000 */
[----:B------:R-:W-:-:S03]  /*0ad0*/  LOP3.LUT R11, R8, 0xc, R11, 0xf8, !PT ;  /* 0x0000000c080b7812 */ /* 0x000fc600078ef80b */
[----:B------:R-:W5:Y:S01]  /*0ae0*/  SHFL.BFLY PT, R14, R7, 0x10, 0x1f ;  /* 0x0e001f00070e7f89 */ /* 0x000f6200000e0000 */
[----:B-1----:R-:W-:-:S03]  /*0af0*/  FADD R20, R4, R5 ;  /* 0x0000000504147221 */ /* 0x002fc60000000000 */
[----:B------:R-:W1:Y:S01]  /*0b00*/  SHFL.BFLY PT, R5, R6, 0x10, 0x1f ;  /* 0x0e001f0006057f89 */ /* 0x000e6200000e0000 */
[----:B--2---:R-:W-:-:S03]  /*0b10*/  FADD R24, R12, R13 ;  /* 0x0000000d0c187221 */ /* 0x004fc60000000000 */
[----:B------:R-:W-:Y:S01]  /*0b20*/  @!P1 STS [R11+UR4], R20 ;  /* 0x000000140b009988 */ /* 0x000fe20008000804 */
[----:B---3--:R-:W-:-:S03]  /*0b30*/  FADD R16, R15, R16 ;  /* 0x000000100f107221 */ /* 0x008fc60000000000 */
[----:B------:R-:W-:Y:S01]  /*0b40*/  @!P1 STS [R11+UR4+0x10], R24 ;  /* 0x000010180b009988 */ /* 0x000fe20008000804 */
[----:B----4-:R-:W-:-:S03]  /*0b50*/  FADD R26, R18, R19 ;  /* 0x00000013121a7221 */ /* 0x010fc60000000000 */
[----:B------:R-:W-:Y:S01]  /*0b60*/  @!P1 STS [R11+UR4+0x20], R16 ;  /* 0x000020100b009988 */ /* 0x000fe20008000804 */
[----:B-----5:R-:W-:-:S03]  /*0b70*/  FADD R14, R14, R7 ;  /* 0x000000070e0e7221 */ /* 0x020fc60000000000 */
[----:B------:R-:W-:Y:S01]  /*0b80*/  @!P1 STS [R11+UR4+0x30], R26 ;  /* 0x0000301a0b009988 */ /* 0x000fe20008000804 */
[----:B------:R-:W-:Y:S01]  /*0b90*/  BAR.SYNC.DEFER_BLOCKING 0x0 ;  /* 0x0000000000007b1d */ /* 0x000fe20000010000 */
[----:B-1----:R-:W-:-:S05]  /*0ba0*/  FADD R12, R5, R6 ;  /* 0x00000006050c7221 */ /* 0x002fca0000000000 */
[----:B------:R-:W1:Y:S04]  /*0bb0*/  SHFL.BFLY PT, R13, R22, 0x10, 0x1f ;  /* 0x0e001f00160d7f89 */ /* 0x000e6800000e0000 */
[----:B------:R-:W2:Y:S04]  /*0bc0*/  SHFL.BFLY PT, R18, R25, 0x10, 0x1f ;  /* 0x0e001f0019127f89 */ /* 0x000ea800000e0000 */
[----:B------:R-:W3:Y:S04]  /*0bd0*/  SHFL.BFLY PT, R15, R14, 0x8, 0x1f ;  /* 0x0d001f000e0f7f89 */ /* 0x000ee800000e0000 */
[----:B------:R-:W-:Y:S01]  /*0be0*/  @!P2 LDS R3, [R9+UR4] ;  /* 0x000000040903a984 */ /* 0x000fe20008000800 */
[----:B-1----:R-:W-:-:S03]  /*0bf0*/  FADD R16, R13, R22 ;  /* 0x000000160d107221 */ /* 0x002fc60000000000 */
[----:B------:R-:W1:Y:S01]  /*0c00*/  SHFL.BFLY PT, R13, R12, 0x8, 0x1f ;  /* 0x0d001f000c0d7f89 */ /* 0x000e6200000e0000 */
[----:B--2---:R-:W-:-:S03]  /*0c10*/  FADD R18, R18, R25 ;  /* 0x0000001912127221 */ /* 0x004fc60000000000 */
[----:B------:R-:W2:Y:S01]  /*0c20*/  SHFL.BFLY PT, R17, R16, 0x8, 0x1f ;  /* 0x0d001f0010117f89 */ /* 0x000ea200000e0000 */
[----:B---3--:R-:W-:-:S03]  /*0c30*/  FADD R15, R14, R15 ;  /* 0x0000000f0e0f7221 */ /* 0x008fc60000000000 */
[----:B------:R-:W-:Y:S01]  /*0c40*/  SHFL.BFLY PT, R7, R18, 0x8, 0x1f ;  /* 0x0d001f0012077f89 */ /* 0x000fe200000e0000 */
[----:B-1----:R-:W-:Y:S01]  /*0c50*/  FADD R13, R12, R13 ;  /* 0x0000000d0c0d7221 */ /* 0x002fe20000000000 */
[----:B--2---:R-:W-:-:S04]  /*0c60*/  FADD R17, R16, R17 ;  /* 0x0000001110117221 */ /* 0x004fc80000000000 */
[----:B------:R-:W1:Y:S04]  /*0c70*/  SHFL.BFLY PT, R14, R13, 0x4, 0x1f ;  /* 0x0c801f000d0e7f89 */ /* 0x000e6800000e0000 */
[----:B------:R-:W2:Y:S04]  /*0c80*/  SHFL.BFLY PT, R4, R3, 0x2, 0x1f ;  /* 0x0c401f0003047f89 */ /* 0x000ea800000e0000 */
[----:B------:R-:W3:Y:S01]  /*0c90*/  SHFL.BFLY PT, R16, R15, 0x4, 0x1f ;  /* 0x0c801f000f107f89 */ /* 0x000ee200000e0000 */
[----:B-1----:R-:W-:Y:S01]  /*0ca0*/  FADD R13, R13, R14 ;  /* 0x0000000e0d0d7221 */ /* 0x002fe20000000000 */
[----:B--2---:R-:W-:Y:S01]  /*0cb0*/  FADD R4, R3, R4 ;  /* 0x0000000403047221 */ /* 0x004fe20000000000 */
[----:B------:R-:W-:-:S03]  /*0cc0*/  FADD R3, R18, R7 ;  /* 0x0000000712037221 */ /* 0x000fc60000000000 */
[----:B------:R-:W1:Y:S01]  /*0cd0*/  SHFL.BFLY PT, R14, R13, 0x2, 0x1f ;  /* 0x0c401f000d0e7f89 */ /* 0x000e6200000e0000 */
[----:B---3--:R-:W-:-:S03]  /*0ce0*/  FADD R16, R15, R16 ;  /* 0x000000100f107221 */ /* 0x008fc60000000000 */
[----:B------:R-:W2:Y:S04]  /*0cf0*/  SHFL.BFLY PT, R5, R4, 0x1, 0x1f ;  /* 0x0c201f0004057f89 */ /* 0x000ea800000e0000 */
[----:B------:R-:W3:Y:S04]  /*0d00*/  SHFL.BFLY PT, R20, R3, 0x4, 0x1f ;  /* 0x0c801f0003147f89 */ /* 0x000ee800000e0000 */
[----:B------:R-:W4:Y:S04]  /*0d10*/  SHFL.BFLY PT, R18, R17, 0x4, 0x1f ;  /* 0x0c801f0011127f89 */ /* 0x000f2800000e0000 */
[----:B------:R-:W5:Y:S01]  /*0d20*/  SHFL.BFLY PT, R15, R16, 0x2, 0x1f ;  /* 0x0c401f00100f7f89 */ /* 0x000f6200000e0000 */
[----:B-1----:R-:W-:Y:S01]  /*0d30*/  FADD R22, R13, R14 ;  /* 0x0000000e0d167221 */ /* 0x002fe20000000000 */
[----:B--2---:R-:W-:Y:S01]  /*0d40*/  FADD R12, R4, R5 ;  /* 0x00000005040c7221 */ /* 0x004fe20000000000 */
[----:B---3--:R-:W-:-:S04]  /*0d50*/  FADD R20, R3, R20 ;  /* 0x0000001403147221 */ /* 0x008fc80000000000 */
[----:B------:R-:W-:Y:S01]  /*0d60*/  @P0 STS [R9+UR4], R12 ;  /* 0x0000000c09000988 */ /* 0x000fe20008000804 */
[----:B------:R-:W-:Y:S01]  /*0d70*/  IADD3 R3, R8, UR4, RZ ;  /* 0x0000000408037c10 */ /* 0x000fe2000fffe0ff */
[----:B----4-:R-:W-:Y:S01]  /*0d80*/  FADD R18, R17, R18 ;  /* 0x0000001211127221 */ /* 0x010fe20000000000 */
[----:B------:R-:W-:Y:S03]  /*0d90*/  BAR.SYNC.DEFER_BLOCKING 0x0 ;  /* 0x0000000000007b1d */ /* 0x000fe60000010000 */
[----:B------:R-:W-:Y:S01]  /*0da0*/  IMAD R10, R10, -0xc, R3 ;  /* 0xfffffff40a0a7824 */ /* 0x000fe200078e0203 */
[----:B------:R-:W-:Y:S01]  /*0db0*/  LOP3.LUT R3, R0, 0x7, RZ, 0xc0, !PT ;  /* 0x0000000700037812 */ /* 0x000fe200078ec0ff */
[----:B-----5:R-:W-:-:S03]  /*0dc0*/  FADD R24, R16, R15 ;  /* 0x0000000f10187221 */ /* 0x020fc60000000000 */
[----:B------:R-:W-:Y:S01]  /*0dd0*/  LEA R14, R3, UR4, 0x2 ;  /* 0x00000004030e7c11 */ /* 0x000fe2000f8e10ff */
[----:B------:R-:W1:Y:S04]  /*0de0*/  SHFL.BFLY PT, R17, R18, 0x2, 0x1f ;  /* 0x0c401f0012117f89 */ /* 0x000e6800000e0000 */
[----:B------:R-:W2:Y:S04]  /*0df0*/  SHFL.BFLY PT, R19, R20, 0x2, 0x1f ;  /* 0x0c401f0014137f89 */ /* 0x000ea800000e0000 */
[----:B------:R-:W-:Y:S04]  /*0e00*/  LDS R4, [R8+UR4] ;  /* 0x0000000408047984 */ /* 0x000fe80008000800 */
[----:B------:R-:W-:Y:S04]  /*0e10*/  LDS R5, [R8+UR4+0x10] ;  /* 0x0000100408057984 */ /* 0x000fe80008000800 */
[----:B------:R-:W-:Y:S01]  /*0e20*/  LDS R6, [R8+UR4+0x20] ;  /* 0x0000200408067984 */ /* 0x000fe20008000800 */
[----:B-1----:R-:W-:-:S03]  /*0e30*/  FADD R26, R18, R17 ;  /* 0x00000011121a7221 */ /* 0x002fc60000000000 */
[----:B------:R-:W1:Y:S01]  /*0e40*/  LDS R7, [R8+UR4+0x30] ;  /* 0x0000300408077984 */ /* 0x000e620008000800 */
[----:B--2---:R-:W-:Y:S01]  /*0e50*/  FADD R28, R20, R19 ;  /* 0x00000013141c7221 */ /* 0x004fe20000000000 */
[----:B------:R-:W-:Y:S06]  /*0e60*/  BAR.SYNC.DEFER_BLOCKING 0x0 ;  /* 0x0000000000007b1d */ /* 0x000fec0000010000 */
[----:B-1----:R-:W-:Y:S02]  /*0e70*/  STS.128 [R10], R4 ;  /* 0x000000040a007388 */ /* 0x002fe40000000c00 */
[----:B------:R-:W-:Y:S06]  /*0e80*/  BAR.SYNC.DEFER_BLOCKING 0x0 ;  /* 0x0000000000007b1d */ /* 0x000fec0000010000 */
[----:B------:R-:W-:Y:S02]  /*0e90*/  LDS R15, [R14] ;  /* 0x000000000e0f7984 */ /* 0x000fe40000000800 */
[----:B------:R-:W-:Y:S06]  /*0ea0*/  BAR.SYNC.DEFER_BLOCKING 0x0 ;  /* 0x0000000000007b1d */ /* 0x000fec0000010000 */
[----:B------:R-:W-:Y:S04]  /*0eb0*/  @!P1 STS [R11+UR4], R22 ;  /* 0x000000160b009988 */ /* 0x000fe80008000804 */
[----:B------:R-:W-:Y:S04]  /*0ec0*/  @!P1 STS [R11+UR4+0x10], R24 ;  /* 0x000010180b009988 */ /* 0x000fe80008000804 */
[----:B------:R-:W-:Y:S04]  /*0ed0*/  @!P1 STS [R11+UR4+0x20], R26 ;  /* 0x0000201a0b009988 */ /* 0x000fe80008000804 */
[----:B------:R-:W-:Y:S01]  /*0ee0*/  @!P1 STS [R11+UR4+0x30], R28 ;  /* 0x0000301c0b009988 */ /* 0x000fe20008000804 */
[----:B------:R-:W-:Y:S06]  /*0ef0*/  BAR.SYNC.DEFER_BLOCKING 0x0 ;  /* 0x0000000000007b1d */ /* 0x000fec0000010000 */
[----:B------:R-:W1:Y:S04]  /*0f00*/  @!P2 LDS R2, [R9+UR4] ;  /* 0x000000040902a984 */ /* 0x000e680008000800 */
[----:B-1----:R-:W1:Y:S02]  /*0f10*/  SHFL.BFLY PT, R3, R2, 0x2, 0x1f ;  /* 0x0c401f0002037f89 */ /* 0x002e6400000e0000 */
[----:B-1----:R-:W-:-:S05]  /*0f20*/  FADD R3, R2, R3 ;  /* 0x0000000302037221 */ /* 0x002fca0000000000 */
[----:B------:R-:W1:Y:S02]  /*0f30*/  SHFL.BFLY PT, R4, R3, 0x1, 0x1f ;  /* 0x0c201f0003047f89 */ /* 0x000e6400000e0000 */
[----:B-1----:R-:W-:Y:S02]  /*0f40*/  FADD R12, R3, R4 ;  /* 0x00000004030c7221 */ /* 0x002fe40000000000 */
[----:B------:R-:W1:Y:S03]  /*0f50*/  LDC.64 R2, c[0x0][0x258] ;  /* 0x00009600ff027b82 */ /* 0x000e660000000a00 */
[----:B------:R2:W-:Y:S05]  /*0f60*/  @P0 STS [R9+UR4], R12 ;  /* 0x0000000c09000988 */ /* 0x0005ea0008000804 */
[----:B------:R-:W-:Y:S01]  /*0f70*/  BAR.SYNC.DEFER_BLOCKING 0x0 ;  /* 0x0000000000007b1d */ /* 0x000fe20000010000 */
[----:B------:R-:W-:-:S07]  /*0f80*/  LOP3.LUT P0, RZ, R0, 0x78, RZ, 0xc0, !PT ;  /* 0x0000007800ff7812 */ /* 0x000fce000780c0ff */
[----:B--2---:R-:W2:Y:S01]  /*0f90*/  LDC.64 R12, c[0x0][0x260] ;  /* 0x00009800ff0c7b82 */ /* 0x004ea20000000a00 */
[----:B------:R-:W-:-:S05]  /*0fa0*/  LOP3.LUT R9, R23, 0x7, R0, 0xf8, !PT ;  /* 0x0000000717097812 */ /* 0x000fca00078ef800 */
[C---:B-1----:R-:W-:Y:S01]  /*0fb0*/  IMAD.WIDE R2, R9.reuse, 0x2, R2 ;  /* 0x0000000209027825 */ /* 0x042fe200078e0202 */
[----:B------:R-:W-:Y:S04]  /*0fc0*/  LDS R4, [R8+UR4] ;  /* 0x0000000408047984 */ /* 0x000fe80008000800 */
[----:B------:R-:W-:Y:S04]  /*0fd0*/  LDS R5, [R8+UR4+0x10] ;  /* 0x0000100408057984 */ /* 0x000fe80008000800 */
[----:B------:R-:W-:Y:S04]  /*0fe0*/  LDS R6, [R8+UR4+0x20] ;  /* 0x0000200408067984 */ /* 0x000fe80008000800 */
[----:B------:R2:W1:Y:S01]  /*0ff0*/  LDS R7, [R8+UR4+0x30] ;  /* 0x0000300408077984 */ /* 0x0004620008000800 */
[----:B------:R-:W-:Y:S01]  /*1000*/  BAR.SYNC.DEFER_BLOCKING 0x0 ;  /* 0x0000000000007b1d */ /* 0x000fe20000010000 */
[----:B--2---:R-:W-:-:S05]  /*1010*/  IMAD.WIDE R8, R9, 0x2, R12 ;  /* 0x0000000209087825 */ /* 0x004fca00078e020c */
[----:B-1----:R-:W-:Y:S02]  /*1020*/  STS.128 [R10], R4 ;  /* 0x000000040a007388 */ /* 0x002fe40000000c00 */
[----:B------:R-:W-:Y:S06]  /*1030*/  BAR.SYNC.DEFER_BLOCKING 0x0 ;  /* 0x0000000000007b1d */ /* 0x000fec0000010000 */
[----:B------:R-:W1:Y:S02]  /*1040*/  LDS R14, [R14] ;  /* 0x000000000e0e7984 */ /* 0x000e640000000800 */
[----:B-1----:R-:W-:-:S05]  /*1050*/  F2FP.F16.F32.PACK_AB R15, R14, R15 ;  /* 0x0000000f0e0f723e */ /* 0x002fca00000000ff */
[----:B------:R1:W-:Y:S01]  /*1060*/  @!P0 STG.E.U16 desc[UR6][R2.64], R15 ;  /* 0x0000000f02008986 */ /* 0x0003e2000c101506 */
[----:B------:R-:W-:Y:S05]  /*1070*/  @P0 EXIT ;  /* 0x000000000000094d */ /* 0x000fea0003800000 */
[----:B------:R-:W-:-:S05]  /*1080*/  PRMT R4, R15, 0x7632, R4 ;  /* 0x000076320f047816 */ /* 0x000fca0000000004 */
[----:B------:R-:W-:Y:S01]  /*1090*/  STG.E.U16 desc[UR6][R8.64], R4 ;  /* 0x0000000408007986 */ /* 0x000fe2000c101506 */
[----:B------:R-:W-:Y:S05]  /*10a0*/  EXIT ;  /* 0x000000000000794d */ /* 0x000fea0003800000 */
.L_x_2:
[----:B------:R-:W-:-:S00]  /*10b0*/  BRA `(.L_x_2) ;  /* 0xfffffffc00fc7947 */ /* 0x000fc0000383ffff */
[----:B------:R-:W-:-:S00]  /*10c0*/  NOP ;  /* 0x0000000000007918 */ /* 0x000fc00000000000 */
        /* <DEDUP_REMOVED lines=11> */
.L_x_3:


//--------------------- .nv.shared.triton_red_fused__to_copy_add_mul_sum_14 --------------------------
	.section	.nv.shared.triton_red_fused__to_copy_add_mul_sum_14,"aw",@nobits
	.sectionflags	@""
	.align	16
	.zero		1024


//--------------------- .nv.constant0.triton_red_fused__to_copy_add_mul_sum_14 --------------------------
	.section	.nv.constant0.triton_red_fused__to_copy_add_mul_sum_14,"a",@progbits
	.sectionflags	@""
	.align	4
.nv.constant0.triton_red_fused__to_copy_add_mul_sum_14:
	.zero		632
